	.headerflags	@"EF_CUDA_TEXMODE_UNIFIED EF_CUDA_64BIT_ADDRESS EF_CUDA_ACCELERATORS EF_CUDA_SM90 EF_CUDA_VIRTUAL_SM(EF_CUDA_SM90)"
	.elftype	@"ET_EXEC"


//--------------------- .nv.info                  --------------------------
	.section	.nv.info,"",@"SHT_CUDA_INFO"
	.align	4


	//----- nvinfo : EIATTR_REGCOUNT
	.align		4
        /*0000*/ 	.byte	0x04, 0x2f
        /*0002*/ 	.short	(.L_3 - .L_2)
	.align		4
.L_2:
        /*0004*/ 	.word	index@(triton_poi_fused__native_batch_norm_legit_no_training_cat_relu_7)
        /*0008*/ 	.word	0x00000020


	//----- nvinfo : EIATTR_MIN_STACK_SIZE
	.align		4
.L_3:
        /*000c*/ 	.byte	0x04, 0x12
        /*000e*/ 	.short	(.L_5 - .L_4)
	.align		4
.L_4:
        /*0010*/ 	.word	index@(triton_poi_fused__native_batch_norm_legit_no_training_cat_relu_7)
        /*0014*/ 	.word	0x00000000


	//----- nvinfo : EIATTR_FRAME_SIZE
	.align		4
.L_5:
        /*0018*/ 	.byte	0x04, 0x11
        /*001a*/ 	.short	(.L_7 - .L_6)
	.align		4
.L_6:
        /*001c*/ 	.word	index@(triton_poi_fused__native_batch_norm_legit_no_training_cat_relu_7)
        /*0020*/ 	.word	0x00000000


	//----- nvinfo : EIATTR_MIN_STACK_SIZE
	.align		4
.L_7:
        /*0024*/ 	.byte	0x04, 0x12
        /*0026*/ 	.short	(.L_9 - .L_8)
	.align		4
.L_8:
        /*0028*/ 	.word	index@(triton_poi_fused__native_batch_norm_legit_no_training_cat_relu_7)
        /*002c*/ 	.word	0x00000000
.L_9:


//--------------------- .nv.info.triton_poi_fused__native_batch_norm_legit_no_training_cat_relu_7 --------------------------
	.section	.nv.info.triton_poi_fused__native_batch_norm_legit_no_training_cat_relu_7,"",@"SHT_CUDA_INFO"
	.sectionflags	@""
	.align	4


	//----- nvinfo : EIATTR_CUDA_API_VERSION
	.align		4
        /*0000*/ 	.byte	0x04, 0x37
        /*0002*/ 	.short	(.L_11 - .L_10)
.L_10:
        /*0004*/ 	.word	0x0000007c


	//----- nvinfo : EIATTR_KPARAM_INFO
	.align		4
.L_11:
        /*0008*/ 	.byte	0x04, 0x17
        /*000a*/ 	.short	(.L_13 - .L_12)
.L_12:
        /*000c*/ 	.word	0x00000000
        /*0010*/ 	.short	0x0009
        /*0012*/ 	.short	0x0048
        /*0014*/ 	.byte	0x00, 0xf0, 0x11, 0x00


	//----- nvinfo : EIATTR_KPARAM_INFO
	.align		4
.L_13:
        /*0018*/ 	.byte	0x04, 0x17
        /*001a*/ 	.short	(.L_15 - .L_14)
.L_14:
        /*001c*/ 	.word	0x00000000
        /*0020*/ 	.short	0x0008
        /*0022*/ 	.short	0x0040
        /*0024*/ 	.byte	0x00, 0xf4, 0x21, 0x00


	//----- nvinfo : EIATTR_KPARAM_INFO
	.align		4
.L_15:
        /*0028*/ 	.byte	0x04, 0x17
        /*002a*/ 	.short	(.L_17 - .L_16)
.L_16:
        /*002c*/ 	.word	0x00000000
        /*0030*/ 	.short	0x0007
        /*0032*/ 	.short	0x0038
        /*0034*/ 	.byte	0x00, 0xf4, 0x21, 0x00


	//----- nvinfo : EIATTR_KPARAM_INFO
	.align		4
.L_17:
        /*0038*/ 	.byte	0x04, 0x17
        /*003a*/ 	.short	(.L_19 - .L_18)
.L_18:
        /*003c*/ 	.word	0x00000000
        /*0040*/ 	.short	0x0006
        /*0042*/ 	.short	0x0030
        /*0044*/ 	.byte	0x00, 0xf4, 0x21, 0x00


	//----- nvinfo : EIATTR_KPARAM_INFO
	.align		4
.L_19:
        /*0048*/ 	.byte	0x04, 0x17
        /*004a*/ 	.short	(.L_21 - .L_20)
.L_20:
        /*004c*/ 	.word	0x00000000
        /*0050*/ 	.short	0x0005
        /*0052*/ 	.short	0x0028
        /*0054*/ 	.byte	0x00, 0xf4, 0x21, 0x00


	//----- nvinfo : EIATTR_KPARAM_INFO
	.align		4
.L_21:
        /*0058*/ 	.byte	0x04, 0x17
        /*005a*/ 	.short	(.L_23 - .L_22)
.L_22:
        /*005c*/ 	.word	0x00000000
        /*0060*/ 	.short	0x0004
        /*0062*/ 	.short	0x0020
        /*0064*/ 	.byte	0x00, 0xf4, 0x21, 0x00


	//----- nvinfo : EIATTR_KPARAM_INFO
	.align		4
.L_23:
        /*0068*/ 	.byte	0x04, 0x17
        /*006a*/ 	.short	(.L_25 - .L_24)
.L_24:
        /*006c*/ 	.word	0x00000000
        /*0070*/ 	.short	0x0003
        /*0072*/ 	.short	0x0018
        /*0074*/ 	.byte	0x00, 0xf4, 0x21, 0x00


	//----- nvinfo : EIATTR_KPARAM_INFO
	.align		4
.L_25:
        /*0078*/ 	.byte	0x04, 0x17
        /*007a*/ 	.short	(.L_27 - .L_26)
.L_26:
        /*007c*/ 	.word	0x00000000
        /*0080*/ 	.short	0x0002
        /*0082*/ 	.short	0x0010
        /*0084*/ 	.byte	0x00, 0xf4, 0x21, 0x00


	//----- nvinfo : EIATTR_KPARAM_INFO
	.align		4
.L_27:
        /*0088*/ 	.byte	0x04, 0x17
        /*008a*/ 	.short	(.L_29 - .L_28)
.L_28:
        /*008c*/ 	.word	0x00000000
        /*0090*/ 	.short	0x0001
        /*0092*/ 	.short	0x0008
        /*0094*/ 	.byte	0x00, 0xf4, 0x21, 0x00


	//----- nvinfo : EIATTR_KPARAM_INFO
	.align		4
.L_29:
        /*0098*/ 	.byte	0x04, 0x17
        /*009a*/ 	.short	(.L_31 - .L_30)
.L_30:
        /*009c*/ 	.word	0x00000000
        /*00a0*/ 	.short	0x0000
        /*00a2*/ 	.short	0x0000
        /*00a4*/ 	.byte	0x00, 0xf4, 0x21, 0x00


	//----- nvinfo : EIATTR_SPARSE_MMA_MASK
	.align		4
.L_31:
        /*00a8*/ 	.byte	0x03, 0x50
        /*00aa*/ 	.short	0x0000


	//----- nvinfo : EIATTR_MAXREG_COUNT
	.align		4
        /*00ac*/ 	.byte	0x03, 0x1b
        /*00ae*/ 	.short	0x00ff


	//----- nvinfo : EIATTR_EXIT_INSTR_OFFSETS
	.align		4
        /*00b0*/ 	.byte	0x04, 0x1c
        /*00b2*/ 	.short	(.L_33 - .L_32)


	//   ....[0]....
.L_32:
        /*00b4*/ 	.word	0x00001000


	//----- nvinfo : EIATTR_REQNTID
	.align		4
.L_33:
        /*00b8*/ 	.byte	0x04, 0x10
        /*00ba*/ 	.short	(.L_35 - .L_34)
.L_34:
        /*00bc*/ 	.word	0x00000080
        /*00c0*/ 	.word	0x00000001
        /*00c4*/ 	.word	0x00000001


	//----- nvinfo : EIATTR_CBANK_PARAM_SIZE
	.align		4
.L_35:
        /*00c8*/ 	.byte	0x03, 0x19
        /*00ca*/ 	.short	0x004c


	//----- nvinfo : EIATTR_PARAM_CBANK
	.align		4
        /*00cc*/ 	.byte	0x04, 0x0a
        /*00ce*/ 	.short	(.L_37 - .L_36)
	.align		4
.L_36:
        /*00d0*/ 	.word	index@(.nv.constant0.triton_poi_fused__native_batch_norm_legit_no_training_cat_relu_7)
        /*00d4*/ 	.short	0x0210
        /*00d6*/ 	.short	0x004c


	//----- nvinfo : EIATTR_SW_WAR
	.align		4
.L_37:
        /*00d8*/ 	.byte	0x04, 0x36
        /*00da*/ 	.short	(.L_39 - .L_38)
.L_38:
        /*00dc*/ 	.word	0x00000008
.L_39:


//--------------------- .nv.callgraph             --------------------------
	.section	.nv.callgraph,"",@"SHT_CUDA_CALLGRAPH"
	.align	4
	.sectionentsize	8
	.align		4
        /*0000*/ 	.word	0x00000000
	.align		4
        /*0004*/ 	.word	0xffffffff
	.align		4
        /*0008*/ 	.word	0x00000000
	.align		4
        /*000c*/ 	.word	0xfffffffe
	.align		4
        /*0010*/ 	.word	0x00000000
	.align		4
        /*0014*/ 	.word	0xfffffffd
	.align		4
        /*0018*/ 	.word	0x00000000
	.align		4
        /*001c*/ 	.word	0xfffffffc


//--------------------- .nv.constant4             --------------------------
	.section	.nv.constant4,"a",@progbits
	.align	8
	.align		8
.nv.constant4:
        /*0000*/ 	.dword	_$_str
	.align		8
        /*0008*/ 	.dword	_$_str_$_2


//--------------------- .text.triton_poi_fused__native_batch_norm_legit_no_training_cat_relu_7 --------------------------
	.section	.text.triton_poi_fused__native_batch_norm_legit_no_training_cat_relu_7,"ax",@progbits
	.align	128
        .global         triton_poi_fused__native_batch_norm_legit_no_training_cat_relu_7
        .type           triton_poi_fused__native_batch_norm_legit_no_training_cat_relu_7,@function
        .size           triton_poi_fused__native_batch_norm_legit_no_training_cat_relu_7,(.L_x_1 - triton_poi_fused__native_batch_norm_legit_no_training_cat_relu_7)
        .other          triton_poi_fused__native_batch_norm_legit_no_training_cat_relu_7,@"STO_CUDA_ENTRY STV_DEFAULT"
triton_poi_fused__native_batch_norm_legit_no_training_cat_relu_7:
.text.triton_poi_fused__native_batch_norm_legit_no_training_cat_relu_7:
[----:B------:R-:W-:Y:S01]  /*0000*/  LDC R1, c[0x0][0x28] ;  /* 0x00000a00ff017b82 */ /* 0x000fe20000000800 */
[----:B------:R-:W1:Y:S01]  /*0010*/  S2R R0, SR_TID.X ;  /* 0x0000000000007919 */ /* 0x000e620000002100 */
[----:B------:R-:W-:Y:S01]  /*0020*/  IMAD.MOV.U32 R16, RZ, RZ, RZ ;  /* 0x000000ffff107224 */ /* 0x000fe200078e00ff */
[----:B------:R-:W-:Y:S01]  /*0030*/  CS2R R26, SRZ ;  /* 0x00000000001a7805 */ /* 0x000fe2000001ff00 */
[----:B------:R-:W-:Y:S01]  /*0040*/  IMAD.MOV.U32 R2, RZ, RZ, RZ ;  /* 0x000000ffff027224 */ /* 0x000fe200078e00ff */
[----:B------:R-:W2:Y:S01]  /*0050*/  S2R R11, SR_CTAID.X ;  /* 0x00000000000b7919 */ /* 0x000ea20000002500 */
[----:B------:R-:W-:Y:S01]  /*0060*/  ULDC.64 UR4, c[0x0][0x208] ;  /* 0x0000820000047ab9 */ /* 0x000fe20000000a00 */
[----:B-1----:R-:W-:-:S05]  /*0070*/  IMAD.SHL.U32 R0, R0, 0x4, RZ ;  /* 0x0000000400007824 */ /* 0x002fca00078e00ff */
[----:B------:R-:W-:-:S05]  /*0080*/  LOP3.LUT R0, R0, 0x1fc, RZ, 0xc0, !PT ;  /* 0x000001fc00007812 */ /* 0x000fca00078ec0ff */
[----:B--2---:R-:W-:-:S04]  /*0090*/  IMAD R17, R11, 0x200, R0 ;  /* 0x000002000b117824 */ /* 0x004fc800078e0200 */
[----:B------:R-:W-:Y:S01]  /*00a0*/  IMAD.HI R14, R17, -0x77777777, R16 ;  /* 0x88888889110e7827 */ /* 0x000fe200078e0210 */
[----:B------:R-:W-:-:S03]  /*00b0*/  SHF.R.S32.HI R3, RZ, 0x1f, R17 ;  /* 0x0000001fff037819 */ /* 0x000fc60000011411 */
[----:B------:R-:W-:Y:S01]  /*00c0*/  VIADD R13, R17, 0x3 ;  /* 0x00000003110d7836 */ /* 0x000fe20000000000 */
[CC--:B------:R-:W-:Y:S02]  /*00d0*/  LEA.HI R6, R3.reuse, R17.reuse, RZ, 0x4 ;  /* 0x0000001103067211 */ /* 0x0c0fe400078f20ff */
[----:B------:R-:W-:Y:S02]  /*00e0*/  LEA.HI R0, R3, R17, RZ, 0x8 ;  /* 0x0000001103007211 */ /* 0x000fe400078f40ff */
[----:B------:R-:W-:Y:S02]  /*00f0*/  SHF.R.S32.HI R8, RZ, 0x4, R6 ;  /* 0x00000004ff087819 */ /* 0x000fe40000011406 */
[----:B------:R-:W-:Y:S02]  /*0100*/  SHF.R.S32.HI R3, RZ, 0x8, R0 ;  /* 0x00000008ff037819 */ /* 0x000fe40000011400 */
[----:B------:R-:W-:Y:S02]  /*0110*/  LEA.HI R4, R8, R8, RZ, 0x4 ;  /* 0x0000000808047211 */ /* 0x000fe400078f20ff */
[----:B------:R-:W-:Y:S01]  /*0120*/  SHF.R.U32.HI R5, RZ, 0x1f, R14 ;  /* 0x0000001fff057819 */ /* 0x000fe2000001160e */
[----:B------:R-:W-:Y:S01]  /*0130*/  IMAD.HI R2, R3, -0x77777777, R2 ;  /* 0x8888888903027827 */ /* 0x000fe200078e0202 */
[----:B------:R-:W-:-:S02]  /*0140*/  LOP3.LUT R9, R4, 0x3fffff0, RZ, 0xc0, !PT ;  /* 0x03fffff004097812 */ /* 0x000fc400078ec0ff */
[----:B------:R-:W-:Y:S02]  /*0150*/  LEA.HI.SX32 R14, R14, R5, 0x13 ;  /* 0x000000050e0e7211 */ /* 0x000fe400078f9aff */
[----:B------:R-:W-:Y:S01]  /*0160*/  SHF.R.U32.HI R7, RZ, 0x1f, R2 ;  /* 0x0000001fff077819 */ /* 0x000fe20000011602 */
[----:B------:R-:W-:Y:S01]  /*0170*/  IMAD.IADD R9, R8, 0x1, -R9 ;  /* 0x0000000108097824 */ /* 0x000fe200078e0a09 */
[----:B------:R-:W-:Y:S01]  /*0180*/  LOP3.LUT R21, R6, 0x7ffffff0, RZ, 0xc0, !PT ;  /* 0x7ffffff006157812 */ /* 0x000fe200078ec0ff */
[C---:B------:R-:W-:Y:S01]  /*0190*/  VIADD R6, R17.reuse, 0x2 ;  /* 0x0000000211067836 */ /* 0x040fe20000000000 */
[----:B------:R-:W-:Y:S01]  /*01a0*/  LEA.HI.SX32 R7, R2, R7, 0x1b ;  /* 0x0000000702077211 */ /* 0x000fe200078fdaff */
[----:B------:R-:W-:Y:S01]  /*01b0*/  IMAD R12, R14, 0x380, R9 ;  /* 0x000003800e0c7824 */ /* 0x000fe200078e0209 */
[----:B------:R-:W-:Y:S01]  /*01c0*/  SHF.R.S32.HI R2, RZ, 0x16, R11 ;  /* 0x00000016ff027819 */ /* 0x000fe2000001140b */
[C---:B------:R-:W-:Y:S01]  /*01d0*/  IMAD.IADD R21, R17.reuse, 0x1, -R21 ;  /* 0x0000000111157824 */ /* 0x040fe200078e0a15 */
[----:B------:R-:W1:Y:S01]  /*01e0*/  LDC.64 R4, c[0x0][0x210] ;  /* 0x00008400ff047b82 */ /* 0x000e620000000a00 */
[----:B------:R-:W-:Y:S01]  /*01f0*/  IMAD.SHL.U32 R12, R12, 0x40, RZ ;  /* 0x000000400c0c7824 */ /* 0x000fe200078e00ff */
[----:B------:R-:W-:Y:S01]  /*0200*/  SGXT R2, R2, 0x1 ;  /* 0x000000010202781a */ /* 0x000fe20000000200 */
[----:B------:R-:W-:-:S02]  /*0210*/  VIADD R9, R17, 0x1 ;  /* 0x0000000111097836 */ /* 0x000fc40000000000 */
[----:B------:R-:W-:Y:S01]  /*0220*/  IMAD R7, R7, -0x3c, R3 ;  /* 0xffffffc407077824 */ /* 0x000fe200078e0203 */
[----:B------:R-:W-:Y:S02]  /*0230*/  LEA R8, R21, R12, 0x1 ;  /* 0x0000000c15087211 */ /* 0x000fe400078e08ff */
[C---:B------:R-:W-:Y:S02]  /*0240*/  LEA.HI R3, R2.reuse, R9, RZ, 0x4 ;  /* 0x0000000902037211 */ /* 0x040fe400078f20ff */
[C---:B------:R-:W-:Y:S01]  /*0250*/  LEA.HI R10, R2.reuse, R6, RZ, 0x4 ;  /* 0x00000006020a7211 */ /* 0x040fe200078f20ff */
[----:B------:R-:W-:Y:S01]  /*0260*/  IMAD R15, R7, 0x400, R8 ;  /* 0x00000400070f7824 */ /* 0x000fe200078e0208 */
[----:B------:R-:W-:Y:S02]  /*0270*/  LOP3.LUT R8, R3, 0x7ffffff0, RZ, 0xc0, !PT ;  /* 0x7ffffff003087812 */ /* 0x000fe400078ec0ff */
[----:B------:R-:W-:Y:S02]  /*0280*/  LEA.HI R2, R2, R13, RZ, 0x4 ;  /* 0x0000000d02027211 */ /* 0x000fe400078f20ff */
[----:B------:R-:W-:Y:S01]  /*0290*/  LOP3.LUT R11, R10, 0x7ffffff0, RZ, 0xc0, !PT ;  /* 0x7ffffff00a0b7812 */ /* 0x000fe200078ec0ff */
[----:B------:R-:W-:Y:S01]  /*02a0*/  IMAD.IADD R9, R9, 0x1, -R8 ;  /* 0x0000000109097824 */ /* 0x000fe200078e0a08 */
[----:B------:R-:W-:-:S02]  /*02b0*/  LOP3.LUT R10, R2, 0x7ffffff0, RZ, 0xc0, !PT ;  /* 0x7ffffff0020a7812 */ /* 0x000fc400078ec0ff */
[----:B------:R-:W-:Y:S01]  /*02c0*/  ISETP.GE.AND P0, PT, R7, 0x38, PT ;  /* 0x000000380700780c */ /* 0x000fe20003f06270 */
[----:B------:R-:W-:Y:S02]  /*02d0*/  IMAD R8, R9, 0x2, R12 ;  /* 0x0000000209087824 */ /* 0x000fe400078e020c */
[----:B------:R-:W-:Y:S02]  /*02e0*/  IMAD.IADD R13, R13, 0x1, -R10 ;  /* 0x000000010d0d7824 */ /* 0x000fe400078e0a0a */
[----:B------:R-:W-:Y:S01]  /*02f0*/  IMAD.IADD R6, R6, 0x1, -R11 ;  /* 0x0000000106067824 */ /* 0x000fe200078e0a0b */
[----:B------:R-:W-:Y:S01]  /*0300*/  LEA R19, R7, R8, 0xa ;  /* 0x0000000807137211 */ /* 0x000fe200078e50ff */
[--C-:B------:R-:W-:Y:S02]  /*0310*/  IMAD R16, R13, 0x2, R12.reuse ;  /* 0x000000020d107824 */ /* 0x100fe400078e020c */
[----:B------:R-:W-:Y:S02]  /*0320*/  VIADD R8, R12, 0x1 ;  /* 0x000000010c087836 */ /* 0x000fe40000000000 */
[----:B------:R-:W-:-:S02]  /*0330*/  IMAD R10, R6, 0x2, R12 ;  /* 0x00000002060a7824 */ /* 0x000fc400078e020c */
[----:B------:R-:W-:Y:S02]  /*0340*/  IMAD R23, R7, 0x400, R16 ;  /* 0x0000040007177824 */ /* 0x000fe400078e0210 */
[----:B------:R-:W-:Y:S02]  /*0350*/  IMAD R16, R21, 0x2, R8 ;  /* 0x0000000215107824 */ /* 0x000fe400078e0208 */
[----:B-1----:R-:W-:-:S04]  /*0360*/  IMAD.WIDE R2, R15, 0x4, R4 ;  /* 0x000000040f027825 */ /* 0x002fc800078e0204 */
[----:B------:R-:W-:Y:S01]  /*0370*/  IMAD R20, R9, 0x2, R8 ;  /* 0x0000000209147824 */ /* 0x000fe200078e0208 */
[----:B------:R1:W2:Y:S01]  /*0380*/  @!P0 LDG.E.EL R26, desc[UR4][R2.64] ;  /* 0x00000004021a8981 */ /* 0x0002a2000c2e1900 */
[----:B------:R-:W-:Y:S02]  /*0390*/  IMAD.MOV.U32 R28, RZ, RZ, RZ ;  /* 0x000000ffff1c7224 */ /* 0x000fe400078e00ff */
[----:B------:R-:W-:Y:S02]  /*03a0*/  IMAD R11, R7, 0x400, R10 ;  /* 0x00000400070b7824 */ /* 0x000fe400078e020a */
[----:B------:R-:W-:-:S04]  /*03b0*/  IMAD.WIDE R18, R19, 0x4, R4 ;  /* 0x0000000413127825 */ /* 0x000fc800078e0204 */
[C---:B------:R-:W-:Y:S01]  /*03c0*/  IMAD R25, R7.reuse, 0x400, R16 ;  /* 0x0000040007197824 */ /* 0x040fe200078e0210 */
[----:B------:R-:W-:Y:S01]  /*03d0*/  LEA R16, R6, R8, 0x1 ;  /* 0x0000000806107211 */ /* 0x000fe200078e08ff */
[----:B------:R-:W-:Y:S01]  /*03e0*/  IMAD R29, R7, 0x400, R20 ;  /* 0x00000400071d7824 */ /* 0x000fe200078e0214 */
[----:B------:R3:W4:Y:S01]  /*03f0*/  @!P0 LDG.E.EL R28, desc[UR4][R18.64] ;  /* 0x00000004121c8981 */ /* 0x000722000c2e1900 */
[----:B------:R-:W-:Y:S02]  /*0400*/  IMAD R20, R13, 0x2, R8 ;  /* 0x000000020d147824 */ /* 0x000fe400078e0208 */
[----:B------:R-:W-:Y:S02]  /*0410*/  IMAD.MOV.U32 R15, RZ, RZ, RZ ;  /* 0x000000ffff0f7224 */ /* 0x000fe400078e00ff */
[----:B-1----:R-:W-:-:S04]  /*0420*/  IMAD.WIDE R2, R11, 0x4, R4 ;  /* 0x000000040b027825 */ /* 0x002fc800078e0204 */
[----:B------:R-:W-:Y:S01]  /*0430*/  VIADD R8, R12, 0x20 ;  /* 0x000000200c087836 */ /* 0x000fe20000000000 */
[----:B------:R1:W5:Y:S01]  /*0440*/  @!P0 LDG.E.EL R27, desc[UR4][R2.64] ;  /* 0x00000004021b8981 */ /* 0x000362000c2e1900 */
[----:B------:R-:W-:-:S04]  /*0450*/  IMAD.WIDE R10, R23, 0x4, R4 ;  /* 0x00000004170a7825 */ /* 0x000fc800078e0204 */
[----:B---3--:R-:W-:Y:S01]  /*0460*/  IMAD.WIDE R18, R29, 0x4, R4 ;  /* 0x000000041d127825 */ /* 0x008fe200078e0204 */
[----:B------:R3:W2:Y:S03]  /*0470*/  @!P0 LDG.E.EL R15, desc[UR4][R10.64] ;  /* 0x000000040a0f8981 */ /* 0x0006a6000c2e1900 */
[----:B------:R-:W-:Y:S02]  /*0480*/  IMAD R29, R7, 0x400, R16 ;  /* 0x00000400071d7824 */ /* 0x000fe400078e0210 */
[----:B------:R-:W-:Y:S01]  /*0490*/  IMAD R16, R21, 0x2, R8 ;  /* 0x0000000215107824 */ /* 0x000fe200078e0208 */
[----:B------:R-:W-:Y:S01]  /*04a0*/  CS2R R22, SRZ ;  /* 0x0000000000167805 */ /* 0x000fe2000001ff00 */
[----:B-1----:R-:W-:Y:S01]  /*04b0*/  IMAD.WIDE R2, R25, 0x4, R4 ;  /* 0x0000000419027825 */ /* 0x002fe200078e0204 */
[----:B------:R-:W-:-:S03]  /*04c0*/  CS2R R24, SRZ ;  /* 0x0000000000187805 */ /* 0x000fc6000001ff00 */
[----:B---3--:R-:W-:Y:S01]  /*04d0*/  IMAD.WIDE R10, R29, 0x4, R4 ;  /* 0x000000041d0a7825 */ /* 0x008fe200078e0204 */
[----:B------:R1:W3:Y:S03]  /*04e0*/  @!P0 LDG.E.EL R23, desc[UR4][R2.64] ;  /* 0x0000000402178981 */ /* 0x0002e6000c2e1900 */
[C---:B------:R-:W-:Y:S01]  /*04f0*/  IMAD R29, R7.reuse, 0x400, R16 ;  /* 0x00000400071d7824 */ /* 0x040fe200078e0210 */
[----:B------:R1:W2:Y:S01]  /*0500*/  @!P0 LDG.E.EL R25, desc[UR4][R18.64] ;  /* 0x0000000412198981 */ /* 0x0002a2000c2e1900 */
[----:B------:R-:W-:Y:S02]  /*0510*/  IMAD R20, R7, 0x400, R20 ;  /* 0x0000040007147824 */ /* 0x000fe400078e0214 */
[----:B------:R-:W-:Y:S01]  /*0520*/  IMAD R16, R9, 0x2, R8 ;  /* 0x0000000209107824 */ /* 0x000fe200078e0208 */
[----:B------:R1:W2:Y:S02]  /*0530*/  @!P0 LDG.E.EL R24, desc[UR4][R10.64] ;  /* 0x000000040a188981 */ /* 0x0002a4000c2e1900 */
[----:B-1----:R-:W-:-:S02]  /*0540*/  IMAD.WIDE R2, R20, 0x4, R4 ;  /* 0x0000000414027825 */ /* 0x002fc400078e0204 */
[----:B0-----:R-:W-:Y:S02]  /*0550*/  LEA R19, R7, R16, 0xa ;  /* 0x0000001007137211 */ /* 0x001fe400078e50ff */
[----:B------:R-:W-:Y:S01]  /*0560*/  IMAD R16, R6, 0x2, R8 ;  /* 0x0000000206107824 */ /* 0x000fe200078e0208 */
[----:B------:R0:W3:Y:S01]  /*0570*/  @!P0 LDG.E.EL R22, desc[UR4][R2.64] ;  /* 0x0000000402168981 */ /* 0x0000e2000c2e1900 */
[----:B------:R-:W-:Y:S02]  /*0580*/  IMAD.MOV.U32 R18, RZ, RZ, RZ ;  /* 0x000000ffff127224 */ /* 0x000fe400078e00ff */
[----:B------:R-:W-:-:S04]  /*0590*/  IMAD.WIDE R10, R29, 0x4, R4 ;  /* 0x000000041d0a7825 */ /* 0x000fc800078e0204 */
[----:B------:R-:W-:Y:S02]  /*05a0*/  IMAD R29, R7, 0x400, R16 ;  /* 0x00000400071d7824 */ /* 0x000fe400078e0210 */
[----:B0-----:R-:W-:-:S04]  /*05b0*/  IMAD.WIDE R2, R19, 0x4, R4 ;  /* 0x0000000413027825 */ /* 0x001fc800078e0204 */
[----:B------:R-:W-:Y:S01]  /*05c0*/  IMAD.MOV.U32 R19, RZ, RZ, RZ ;  /* 0x000000ffff137224 */ /* 0x000fe200078e00ff */
[----:B------:R0:W3:Y:S02]  /*05d0*/  @!P0 LDG.E.EL R18, desc[UR4][R2.64] ;  /* 0x0000000402128981 */ /* 0x0000e4000c2e1900 */
[----:B0-----:R-:W-:-:S05]  /*05e0*/  IMAD.WIDE R2, R29, 0x4, R4 ;  /* 0x000000041d027825 */ /* 0x001fca00078e0204 */
[----:B------:R0:W3:Y:S02]  /*05f0*/  @!P0 LDG.E.EL R19, desc[UR4][R2.64] ;  /* 0x0000000402138981 */ /* 0x0000e4000c2e1900 */
[----:B0-----:R-:W0:Y:S02]  /*0600*/  LDC.64 R2, c[0x0][0x230] ;  /* 0x00008c00ff027b82 */ /* 0x001e240000000a00 */
[----:B0-----:R-:W-:-:S05]  /*0610*/  IMAD.WIDE R2, R7, 0x4, R2 ;  /* 0x0000000407027825 */ /* 0x001fca00078e0202 */
[----:B------:R-:W3:Y:S01]  /*0620*/  LDG.E.EL R16, desc[UR4][R2.64] ;  /* 0x0000000402107981 */ /* 0x000ee2000c2e1900 */
[----:B------:R-:W-:Y:S02]  /*0630*/  IMAD R8, R13, 0x2, R8 ;  /* 0x000000020d087824 */ /* 0x000fe400078e0208 */
[----:B------:R-:W-:Y:S02]  /*0640*/  VIADD R12, R12, 0x21 ;  /* 0x000000210c0c7836 */ /* 0x000fe40000000000 */
[----:B------:R-:W-:Y:S02]  /*0650*/  IMAD.MOV.U32 R20, RZ, RZ, RZ ;  /* 0x000000ffff147224 */ /* 0x000fe400078e00ff */
[----:B------:R-:W-:Y:S02]  /*0660*/  IMAD R29, R7, 0x400, R8 ;  /* 0x00000400071d7824 */ /* 0x000fe400078e0208 */
[--C-:B------:R-:W-:Y:S01]  /*0670*/  IMAD R8, R21, 0x2, R12.reuse ;  /* 0x0000000215087824 */ /* 0x100fe200078e020c */
[----:B------:R-:W-:Y:S01]  /*0680*/  HFMA2.MMA R21, -RZ, RZ, 0, 0 ;  /* 0x00000000ff157435 */ /* 0x000fe200000001ff */
[----:B------:R0:W3:Y:S01]  /*0690*/  @!P0 LDG.E.EL R20, desc[UR4][R10.64] ;  /* 0x000000040a148981 */ /* 0x0000e2000c2e1900 */
[----:B------:R-:W-:-:S02]  /*06a0*/  IMAD R9, R9, 0x2, R12 ;  /* 0x0000000209097824 */ /* 0x000fc400078e020c */
[----:B0-----:R-:W-:-:S04]  /*06b0*/  IMAD.WIDE R10, R29, 0x4, R4 ;  /* 0x000000041d0a7825 */ /* 0x001fc800078e0204 */
[----:B------:R-:W-:Y:S02]  /*06c0*/  IMAD R29, R7, 0x400, R8 ;  /* 0x00000400071d7824 */ /* 0x000fe400078e0208 */
[----:B------:R0:W3:Y:S01]  /*06d0*/  @!P0 LDG.E.EL R21, desc[UR4][R10.64] ;  /* 0x000000040a158981 */ /* 0x0000e2000c2e1900 */
[--C-:B------:R-:W-:Y:S02]  /*06e0*/  IMAD R6, R6, 0x2, R12.reuse ;  /* 0x0000000206067824 */ /* 0x100fe400078e020c */
[----:B------:R-:W-:Y:S02]  /*06f0*/  IMAD R2, R13, 0x2, R12 ;  /* 0x000000020d027824 */ /* 0x000fe400078e020c */
[----:B0-----:R-:W-:-:S04]  /*0700*/  IMAD.WIDE R10, R29, 0x4, R4 ;  /* 0x000000041d0a7825 */ /* 0x001fc800078e0204 */
[----:B------:R-:W-:Y:S02]  /*0710*/  IMAD R29, R7, 0x400, R9 ;  /* 0x00000400071d7824 */ /* 0x000fe400078e0209 */
[----:B------:R-:W-:Y:S02]  /*0720*/  IMAD.MOV.U32 R9, RZ, RZ, RZ ;  /* 0x000000ffff097224 */ /* 0x000fe400078e00ff */
[----:B------:R-:W-:-:S05]  /*0730*/  IMAD.WIDE R12, R29, 0x4, R4 ;  /* 0x000000041d0c7825 */ /* 0x000fca00078e0204 */
[----:B------:R0:W3:Y:S01]  /*0740*/  @!P0 LDG.E.EL R9, desc[UR4][R12.64] ;  /* 0x000000040c098981 */ /* 0x0000e2000c2e1900 */
[----:B------:R-:W-:Y:S02]  /*0750*/  IMAD.MOV.U32 R8, RZ, RZ, RZ ;  /* 0x000000ffff087224 */ /* 0x000fe400078e00ff */
[----:B------:R-:W-:-:S04]  /*0760*/  IMAD R29, R7, 0x400, R6 ;  /* 0x00000400071d7824 */ /* 0x000fc800078e0206 */
[----:B------:R1:W3:Y:S01]  /*0770*/  @!P0 LDG.E.EL R8, desc[UR4][R10.64] ;  /* 0x000000040a088981 */ /* 0x0002e2000c2e1900 */
[----:B0-----:R-:W0:Y:S01]  /*0780*/  LDC.64 R12, c[0x0][0x228] ;  /* 0x00008a00ff0c7b82 */ /* 0x001e220000000a00 */
[----:B-1----:R-:W-:Y:S01]  /*0790*/  LEA R11, R7, R2, 0xa ;  /* 0x00000002070b7211 */ /* 0x002fe200078e50ff */
[----:B------:R-:W-:Y:S01]  /*07a0*/  IMAD.WIDE R2, R29, 0x4, R4 ;  /* 0x000000041d027825 */ /* 0x000fe200078e0204 */
[----:B------:R-:W-:-:S03]  /*07b0*/  LOP3.LUT R29, R0, 0xffffff00, RZ, 0xc0, !PT ;  /* 0xffffff00001d7812 */ /* 0x000fc600078ec0ff */
[----:B------:R-:W-:Y:S01]  /*07c0*/  IMAD.WIDE R4, R11, 0x4, R4 ;  /* 0x000000040b047825 */ /* 0x000fe200078e0204 */
[----:B------:R-:W-:-:S03]  /*07d0*/  CS2R R10, SRZ ;  /* 0x00000000000a7805 */ /* 0x000fc6000001ff00 */
[----:B------:R-:W-:-:S03]  /*07e0*/  IMAD.IADD R29, R17, 0x1, -R29 ;  /* 0x00000001111d7824 */ /* 0x000fc600078e0a1d */
[----:B------:R1:W3:Y:S01]  /*07f0*/  @!P0 LDG.E.EL R10, desc[UR4][R2.64] ;  /* 0x00000004020a8981 */ /* 0x0002e2000c2e1900 */
[----:B------:R-:W-:-:S03]  /*0800*/  IMAD R14, R14, 0x400, R29 ;  /* 0x000004000e0e7824 */ /* 0x000fc600078e021d */
[----:B------:R0:W3:Y:S02]  /*0810*/  @!P0 LDG.E.EL R11, desc[UR4][R4.64] ;  /* 0x00000004040b8981 */ /* 0x0000e4000c2e1900 */
[C---:B0-----:R-:W-:Y:S01]  /*0820*/  IMAD.WIDE R12, R7.reuse, 0x4, R12 ;  /* 0x00000004070c7825 */ /* 0x041fe200078e020c */
[----:B-1----:R-:W0:Y:S04]  /*0830*/  LDC.64 R2, c[0x0][0x238] ;  /* 0x00008e00ff027b82 */ /* 0x002e280000000a00 */
[----:B------:R1:W3:Y:S04]  /*0840*/  LDG.E.EL R0, desc[UR4][R12.64] ;  /* 0x000000040c007981 */ /* 0x0002e8000c2e1900 */
[----:B------:R-:W4:Y:S08]  /*0850*/  LDC.64 R4, c[0x0][0x240] ;  /* 0x00009000ff047b82 */ /* 0x000f300000000a00 */
[----:B-1----:R-:W1:Y:S01]  /*0860*/  LDC.64 R12, c[0x0][0x220] ;  /* 0x00008800ff0c7b82 */ /* 0x002e620000000a00 */
[C---:B------:R-:W-:Y:S01]  /*0870*/  ISETP.GT.AND P1, PT, R7.reuse, 0x37, PT ;  /* 0x000000370700780c */ /* 0x040fe20003f24270 */
[----:B0-----:R-:W-:-:S04]  /*0880*/  IMAD.WIDE R2, R7, 0x4, R2 ;  /* 0x0000000407027825 */ /* 0x001fc800078e0202 */
[C---:B------:R-:W-:Y:S02]  /*0890*/  IMAD R14, R7.reuse, 0x100, R14 ;  /* 0x00000100070e7824 */ /* 0x040fe400078e020e */
[----:B------:R-:W3:Y:S01]  /*08a0*/  LDG.E.EL R2, desc[UR4][R2.64] ;  /* 0x0000000402027981 */ /* 0x000ee2000c2e1900 */
[----:B----4-:R-:W-:-:S05]  /*08b0*/  IMAD.WIDE R4, R7, 0x4, R4 ;  /* 0x0000000407047825 */ /* 0x010fca00078e0204 */
[----:B------:R0:W4:Y:S01]  /*08c0*/  LDG.E.EL R3, desc[UR4][R4.64] ;  /* 0x0000000404037981 */ /* 0x000122000c2e1900 */
[----:B-1----:R-:W-:Y:S01]  /*08d0*/  IMAD.WIDE R12, R7, 0x4, R12 ;  /* 0x00000004070c7825 */ /* 0x002fe200078e020c */
[----:B------:R-:W-:-:S06]  /*08e0*/  CS2R R6, SRZ ;  /* 0x0000000000067805 */ /* 0x000fcc000001ff00 */
[----:B------:R-:W4:Y:S01]  /*08f0*/  @P1 LDG.E.EL R6, desc[UR4][R12.64+-0xe0] ;  /* 0xffff20040c061981 */ /* 0x000f22000c2e1900 */
[----:B0-----:R-:W-:-:S03]  /*0900*/  CS2R R4, SRZ ;  /* 0x0000000000047805 */ /* 0x001fc6000001ff00 */
[----:B------:R-:W4:Y:S04]  /*0910*/  @P1 LDG.E.EL R7, desc[UR4][R12.64+-0xe0] ;  /* 0xffff20040c071981 */ /* 0x000f28000c2e1900 */
[----:B------:R-:W4:Y:S04]  /*0920*/  @P1 LDG.E.EL R4, desc[UR4][R12.64+-0xe0] ;  /* 0xffff20040c041981 */ /* 0x000f28000c2e1900 */
[----:B------:R0:W4:Y:S02]  /*0930*/  @P1 LDG.E.EL R5, desc[UR4][R12.64+-0xe0] ;  /* 0xffff20040c051981 */ /* 0x000124000c2e1900 */
[----:B0-----:R-:W0:Y:S01]  /*0940*/  LDC.64 R12, c[0x0][0x218] ;  /* 0x00008600ff0c7b82 */ /* 0x001e220000000a00 */
[----:B--2---:R-:W-:-:S02]  /*0950*/  SEL R26, R26, RZ, !P0 ;  /* 0x000000ff1a1a7207 */ /* 0x004fc40004000000 */
[----:B------:R-:W-:Y:S02]  /*0960*/  SEL R28, R28, RZ, !P0 ;  /* 0x000000ff1c1c7207 */ /* 0x000fe40004000000 */
[----:B-----5:R-:W-:Y:S02]  /*0970*/  SEL R27, R27, RZ, !P0 ;  /* 0x000000ff1b1b7207 */ /* 0x020fe40004000000 */
[----:B---3--:R-:W-:Y:S02]  /*0980*/  SEL R23, R23, RZ, !P0 ;  /* 0x000000ff17177207 */ /* 0x008fe40004000000 */
[----:B------:R-:W-:Y:S02]  /*0990*/  SEL R25, R25, RZ, !P0 ;  /* 0x000000ff19197207 */ /* 0x000fe40004000000 */
[----:B------:R-:W-:Y:S02]  /*09a0*/  FSETP.NAN.AND P4, PT, R23, R23, PT ;  /* 0x000000171700720b */ /* 0x000fe40003f88000 */
[----:B------:R-:W-:-:S02]  /*09b0*/  SEL R24, R24, RZ, !P0 ;  /* 0x000000ff18187207 */ /* 0x000fc40004000000 */
[----:B------:R-:W-:Y:S02]  /*09c0*/  FSETP.NAN.AND P5, PT, R25, R25, PT ;  /* 0x000000191900720b */ /* 0x000fe40003fa8000 */
[----:B------:R-:W-:Y:S02]  /*09d0*/  SEL R15, R15, RZ, !P0 ;  /* 0x000000ff0f0f7207 */ /* 0x000fe40004000000 */
[----:B------:R-:W-:Y:S01]  /*09e0*/  SEL R22, R22, RZ, !P0 ;  /* 0x000000ff16167207 */ /* 0x000fe20004000000 */
[----:B------:R-:W-:-:S04]  /*09f0*/  FADD R29, R16, 9.9999997473787516356e-06 ;  /* 0x3727c5ac101d7421 */ /* 0x000fc80000000000 */
[----:B------:R-:W1:Y:S02]  /*0a00*/  MUFU.SQRT R16, R29 ;  /* 0x0000001d00107308 */ /* 0x000e640000002000 */
[C---:B-1----:R-:W-:Y:S02]  /*0a10*/  FSETP.GT.AND P2, PT, R16.reuse, 8.50705917302346158658e+37, PT ;  /* 0x7e8000001000780b */ /* 0x042fe40003f44000 */
[----:B------:R-:W-:Y:S01]  /*0a20*/  FSETP.GEU.AND P3, PT, R16, 1.175494350822287508e-38, PT ;  /* 0x008000001000780b */ /* 0x000fe20003f6e000 */
[----:B------:R-:W-:-:S05]  /*0a30*/  IMAD.MOV.U32 R29, RZ, RZ, 0x3e800000 ;  /* 0x3e800000ff1d7424 */ /* 0x000fca00078e00ff */
[----:B------:R-:W-:-:S05]  /*0a40*/  FSEL R29, R29, 1, P2 ;  /* 0x3f8000001d1d7808 */ /* 0x000fca0001000000 */
[----:B------:R-:W-:Y:S01]  /*0a50*/  @P2 FMUL R16, R16, 0.25 ;  /* 0x3e80000010102820 */ /* 0x000fe20000400000 */
[----:B------:R-:W-:Y:S01]  /*0a60*/  FSETP.GT.AND P2, PT, R23, R26, PT ;  /* 0x0000001a1700720b */ /* 0x000fe20003f44000 */
[----:B------:R-:W-:Y:S02]  /*0a70*/  @!P3 FMUL R29, R29, 16777216 ;  /* 0x4b8000001d1db820 */ /* 0x000fe40000400000 */
[----:B------:R-:W-:Y:S01]  /*0a80*/  @!P3 FMUL R16, R16, 16777216 ;  /* 0x4b8000001010b820 */ /* 0x000fe20000400000 */
[----:B------:R-:W-:-:S09]  /*0a90*/  FSETP.GT.AND P3, PT, R25, R28, PT ;  /* 0x0000001c1900720b */ /* 0x000fd20003f64000 */
[----:B------:R-:W-:Y:S02]  /*0aa0*/  @!P2 SEL R23, R23, R26, P4 ;  /* 0x0000001a1717a207 */ /* 0x000fe40002000000 */
[----:B------:R-:W-:Y:S02]  /*0ab0*/  FSETP.GT.AND P4, PT, R24, R27, PT ;  /* 0x0000001b1800720b */ /* 0x000fe40003f84000 */
[----:B------:R-:W-:Y:S02]  /*0ac0*/  @!P3 SEL R25, R25, R28, P5 ;  /* 0x0000001c1919b207 */ /* 0x000fe40002800000 */
[----:B------:R-:W-:Y:S02]  /*0ad0*/  FSETP.GT.AND P3, PT, R22, R15, PT ;  /* 0x0000000f1600720b */ /* 0x000fe40003f64000 */
[----:B------:R-:W-:-:S07]  /*0ae0*/  FSETP.NAN.AND P5, PT, R24, R24, PT ;  /* 0x000000181800720b */ /* 0x000fce0003fa8000 */
[----:B------:R-:W-:Y:S01]  /*0af0*/  @!P4 SEL R24, R24, R27, P5 ;  /* 0x0000001b1818c207 */ /* 0x000fe20002800000 */
[----:B------:R-:W-:Y:S01]  /*0b00*/  VIADD R27, R14, 0xffffc800 ;  /* 0xffffc8000e1b7836 */ /* 0x000fe20000000000 */
[C---:B------:R-:W-:Y:S01]  /*0b10*/  FSETP.NAN.AND P4, PT, R22.reuse, R22, PT ;  /* 0x000000161600720b */ /* 0x040fe20003f88000 */
[----:B------:R-:W-:Y:S02]  /*0b20*/  IMAD.MOV.U32 R14, RZ, RZ, RZ ;  /* 0x000000ffff0e7224 */ /* 0x000fe400078e00ff */
[----:B0-----:R-:W-:Y:S01]  /*0b30*/  IMAD.WIDE R26, R27, 0x4, R12 ;  /* 0x000000041b1a7825 */ /* 0x001fe200078e020c */
[----:B------:R-:W-:Y:S02]  /*0b40*/  @!P3 SEL R22, R22, R15, P4 ;  /* 0x0000000f1616b207 */ /* 0x000fe40002000000 */
[----:B------:R-:W-:Y:S01]  /*0b50*/  CS2R R12, SRZ ;  /* 0x00000000000c7805 */ /* 0x000fe2000001ff00 */
[----:B------:R-:W-:-:S06]  /*0b60*/  IMAD.MOV.U32 R15, RZ, RZ, RZ ;  /* 0x000000ffff0f7224 */ /* 0x000fcc00078e00ff */
[----:B------:R-:W2:Y:S01]  /*0b70*/  @P1 LDG.E.128 R12, desc[UR4][R26.64] ;  /* 0x000000041a0c1981 */ /* 0x000ea2000c1e1d00 */
[----:B------:R-:W-:-:S04]  /*0b80*/  SEL R18, R18, RZ, !P0 ;  /* 0x000000ff12127207 */ /* 0x000fc80004000000 */
[-C--:B------:R-:W-:Y:S02]  /*0b90*/  FSETP.GEU.AND P2, PT, R25, R18.reuse, PT ;  /* 0x000000121900720b */ /* 0x080fe40003f4e000 */
[----:B------:R-:W-:Y:S02]  /*0ba0*/  FSETP.NAN.AND P5, PT, R18, R18, PT ;  /* 0x000000121200720b */ /* 0x000fe40003fa8000 */
[----:B------:R-:W-:Y:S02]  /*0bb0*/  SEL R20, R20, RZ, !P0 ;  /* 0x000000ff14147207 */ /* 0x000fe40004000000 */
[----:B------:R-:W-:Y:S02]  /*0bc0*/  SEL R19, R19, RZ, !P0 ;  /* 0x000000ff13137207 */ /* 0x000fe40004000000 */
[----:B------:R-:W-:Y:S02]  /*0bd0*/  SEL R21, R21, RZ, !P0 ;  /* 0x000000ff15157207 */ /* 0x000fe40004000000 */
[----:B------:R-:W-:-:S03]  /*0be0*/  FSETP.GEU.AND P3, PT, R24, R19, PT ;  /* 0x000000131800720b */ /* 0x000fc60003f6e000 */
[----:B------:R-:W-:Y:S02]  /*0bf0*/  @P2 SEL R18, R18, R25, P5 ;  /* 0x0000001912122207 */ /* 0x000fe40002800000 */
[-C--:B------:R-:W-:Y:S02]  /*0c00*/  FSETP.GEU.AND P5, PT, R23, R20.reuse, PT ;  /* 0x000000141700720b */ /* 0x080fe40003fae000 */
[----:B------:R-:W-:Y:S02]  /*0c10*/  FSETP.GEU.AND P4, PT, R22, R21, PT ;  /* 0x000000151600720b */ /* 0x000fe40003f8e000 */
[----:B------:R-:W-:Y:S02]  /*0c20*/  FSETP.NAN.AND P2, PT, R20, R20, PT ;  /* 0x000000141400720b */ /* 0x000fe40003f48000 */
[----:B------:R-:W-:Y:S02]  /*0c30*/  SEL R9, R9, RZ, !P0 ;  /* 0x000000ff09097207 */ /* 0x000fe40004000000 */
[----:B------:R-:W-:-:S02]  /*0c40*/  FSETP.NAN.AND P6, PT, R19, R19, PT ;  /* 0x000000131300720b */ /* 0x000fc40003fc8000 */
[----:B------:R-:W-:-:S03]  /*0c50*/  SEL R8, R8, RZ, !P0 ;  /* 0x000000ff08087207 */ /* 0x000fc60004000000 */
[----:B------:R-:W-:Y:S02]  /*0c60*/  @P5 SEL R20, R20, R23, P2 ;  /* 0x0000001714145207 */ /* 0x000fe40001000000 */
[----:B------:R-:W-:Y:S02]  /*0c70*/  FSETP.NAN.AND P5, PT, R21, R21, PT ;  /* 0x000000151500720b */ /* 0x000fe40003fa8000 */
[----:B------:R-:W-:Y:S02]  /*0c80*/  FSETP.GEU.AND P2, PT, R18, R9, PT ;  /* 0x000000091200720b */ /* 0x000fe40003f4e000 */
[----:B------:R-:W-:Y:S02]  /*0c90*/  @P3 SEL R19, R19, R24, P6 ;  /* 0x0000001813133207 */ /* 0x000fe40003000000 */
[----:B------:R-:W-:Y:S02]  /*0ca0*/  SEL R10, R10, RZ, !P0 ;  /* 0x000000ff0a0a7207 */ /* 0x000fe40004000000 */
[----:B------:R-:W-:-:S02]  /*0cb0*/  @P4 SEL R21, R21, R22, P5 ;  /* 0x0000001615154207 */ /* 0x000fc40002800000 */
[----:B------:R-:W-:Y:S02]  /*0cc0*/  FSETP.GEU.AND P5, PT, R20, R8, PT ;  /* 0x000000081400720b */ /* 0x000fe40003fae000 */
[----:B------:R-:W-:Y:S02]  /*0cd0*/  FSETP.GEU.AND P3, PT, R19, R10, PT ;  /* 0x0000000a1300720b */ /* 0x000fe40003f6e000 */
[----:B------:R-:W-:Y:S02]  /*0ce0*/  SEL R11, R11, RZ, !P0 ;  /* 0x000000ff0b0b7207 */ /* 0x000fe40004000000 */
[----:B------:R-:W-:Y:S02]  /*0cf0*/  FSETP.NAN.AND P6, PT, R9, R9, PT ;  /* 0x000000090900720b */ /* 0x000fe40003fc8000 */
[----:B------:R-:W-:Y:S01]  /*0d00*/  FSETP.GEU.AND P4, PT, R21, R11, PT ;  /* 0x0000000b1500720b */ /* 0x000fe20003f8e000 */
[----:B------:R-:W0:Y:S01]  /*0d10*/  MUFU.RCP R16, R16 ;  /* 0x0000001000107308 */ /* 0x000e220000001000 */
[----:B------:R-:W-:-:S02]  /*0d20*/  @P2 SEL R9, R9, R18, P6 ;  /* 0x0000001209092207 */ /* 0x000fc40003000000 */
[----:B------:R-:W-:Y:S02]  /*0d30*/  FSETP.NAN.AND P6, PT, R8, R8, PT ;  /* 0x000000080800720b */ /* 0x000fe40003fc8000 */
[----:B------:R-:W-:Y:S02]  /*0d40*/  FSETP.NAN.AND P2, PT, R10, R10, PT ;  /* 0x0000000a0a00720b */ /* 0x000fe40003f48000 */
[----:B------:R-:W-:Y:S02]  /*0d50*/  @P5 SEL R8, R8, R20, P6 ;  /* 0x0000001408085207 */ /* 0x000fe40003000000 */
[----:B------:R-:W-:Y:S02]  /*0d60*/  @P3 SEL R10, R10, R19, P2 ;  /* 0x000000130a0a3207 */ /* 0x000fe40001000000 */
[----:B------:R-:W-:Y:S02]  /*0d70*/  FSETP.NAN.AND P5, PT, R11, R11, PT ;  /* 0x0000000b0b00720b */ /* 0x000fe40003fa8000 */
[----:B----4-:R-:W-:-:S02]  /*0d80*/  SEL R7, R7, RZ, P1 ;  /* 0x000000ff07077207 */ /* 0x010fc40000800000 */
[----:B------:R-:W-:Y:S02]  /*0d90*/  SEL R6, R6, RZ, P1 ;  /* 0x000000ff06067207 */ /* 0x000fe40000800000 */
[----:B------:R-:W-:Y:S02]  /*0da0*/  SEL R19, R5, RZ, P1 ;  /* 0x000000ff05137207 */ /* 0x000fe40000800000 */
[----:B------:R-:W-:Y:S02]  /*0db0*/  SEL R5, R4, RZ, P1 ;  /* 0x000000ff04057207 */ /* 0x000fe40000800000 */
[----:B------:R-:W-:Y:S01]  /*0dc0*/  @P4 SEL R11, R11, R21, P5 ;  /* 0x000000150b0b4207 */ /* 0x000fe20002800000 */
[----:B0-----:R-:W-:Y:S01]  /*0dd0*/  FMUL R16, R16, R29 ;  /* 0x0000001d10107220 */ /* 0x001fe20000400000 */
[----:B--2---:R-:W-:Y:S02]  /*0de0*/  SEL R22, R13, RZ, P1 ;  /* 0x000000ff0d167207 */ /* 0x004fe40000800000 */
[----:B------:R-:W-:-:S02]  /*0df0*/  SEL R23, R14, RZ, P1 ;  /* 0x000000ff0e177207 */ /* 0x000fc40000800000 */
[----:B------:R-:W-:Y:S02]  /*0e00*/  SEL R24, R15, RZ, P1 ;  /* 0x000000ff0f187207 */ /* 0x000fe40000800000 */
[----:B------:R-:W-:Y:S01]  /*0e10*/  SEL R18, R12, RZ, P1 ;  /* 0x000000ff0c127207 */ /* 0x000fe20000800000 */
[----:B------:R-:W0:Y:S01]  /*0e20*/  LDC.64 R14, c[0x0][0x250] ;  /* 0x00009400ff0e7b82 */ /* 0x000e220000000a00 */
[----:B------:R-:W-:Y:S01]  /*0e30*/  @P0 FADD R9, R22, R19 ;  /* 0x0000001316090221 */ /* 0x000fe20000000000 */
[----:B------:R-:W-:Y:S01]  /*0e40*/  @P0 FADD R11, R24, R7 ;  /* 0x00000007180b0221 */ /* 0x000fe20000000000 */
[----:B------:R-:W-:Y:S01]  /*0e50*/  @P0 FADD R10, R23, R6 ;  /* 0x00000006170a0221 */ /* 0x000fe20000000000 */
[----:B------:R-:W-:-:S04]  /*0e60*/  @P0 FADD R8, R18, R5 ;  /* 0x0000000512080221 */ /* 0x000fc80000000000 */
[----:B------:R-:W1:Y:S01]  /*0e70*/  LDC.64 R12, c[0x0][0x248] ;  /* 0x00009200ff0c7b82 */ /* 0x000e620000000a00 */
[C---:B------:R-:W-:Y:S01]  /*0e80*/  FADD R7, -R0.reuse, R9 ;  /* 0x0000000900077221 */ /* 0x040fe20000000100 */
[C---:B------:R-:W-:Y:S01]  /*0e90*/  FADD R21, -R0.reuse, R11 ;  /* 0x0000000b00157221 */ /* 0x040fe20000000100 */
[C---:B------:R-:W-:Y:S01]  /*0ea0*/  FADD R19, -R0.reuse, R10 ;  /* 0x0000000a00137221 */ /* 0x040fe20000000100 */
[----:B------:R-:W-:Y:S01]  /*0eb0*/  FADD R5, -R0, R8 ;  /* 0x0000000800057221 */ /* 0x000fe20000000100 */
[C---:B------:R-:W-:Y:S01]  /*0ec0*/  FMUL R7, R16.reuse, R7 ;  /* 0x0000000710077220 */ /* 0x040fe20000400000 */
[C---:B------:R-:W-:Y:S01]  /*0ed0*/  FMUL R0, R16.reuse, R21 ;  /* 0x0000001510007220 */ /* 0x040fe20000400000 */
[C---:B------:R-:W-:Y:S01]  /*0ee0*/  FMUL R4, R16.reuse, R19 ;  /* 0x0000001310047220 */ /* 0x040fe20000400000 */
[----:B------:R-:W-:Y:S01]  /*0ef0*/  FMUL R16, R16, R5 ;  /* 0x0000000510107220 */ /* 0x000fe20000400000 */
[C-C-:B------:R-:W-:Y:S01]  /*0f00*/  FFMA R5, R2.reuse, R7, R3.reuse ;  /* 0x0000000702057223 */ /* 0x140fe20000000003 */
[C-C-:B------:R-:W-:Y:S01]  /*0f10*/  FFMA R0, R2.reuse, R0, R3.reuse ;  /* 0x0000000002007223 */ /* 0x140fe20000000003 */
[C-C-:B------:R-:W-:Y:S01]  /*0f20*/  FFMA R4, R2.reuse, R4, R3.reuse ;  /* 0x0000000402047223 */ /* 0x140fe20000000003 */
[----:B------:R-:W-:-:S02]  /*0f30*/  FFMA R16, R2, R16, R3 ;  /* 0x0000001002107223 */ /* 0x000fc40000000003 */
[----:B------:R-:W-:Y:S02]  /*0f40*/  FSETP.GEU.AND P2, PT, R5, RZ, PT ;  /* 0x000000ff0500720b */ /* 0x000fe40003f4e000 */
[----:B------:R-:W-:Y:S02]  /*0f50*/  FSETP.GEU.AND P1, PT, R4, RZ, PT ;  /* 0x000000ff0400720b */ /* 0x000fe40003f2e000 */
[----:B------:R-:W-:Y:S02]  /*0f60*/  FSETP.GEU.AND P0, PT, R0, RZ, PT ;  /* 0x000000ff0000720b */ /* 0x000fe40003f0e000 */
[----:B------:R-:W-:Y:S01]  /*0f70*/  FSETP.GEU.AND P3, PT, R16, RZ, PT ;  /* 0x000000ff1000720b */ /* 0x000fe20003f6e000 */
[C---:B0-----:R-:W-:Y:S01]  /*0f80*/  IMAD.WIDE R14, R17.reuse, 0x4, R14 ;  /* 0x00000004110e7825 */ /* 0x041fe200078e020e */
[----:B------:R-:W-:Y:S02]  /*0f90*/  SEL R6, R4, RZ, P1 ;  /* 0x000000ff04067207 */ /* 0x000fe40000800000 */
[----:B------:R-:W-:Y:S01]  /*0fa0*/  SEL R7, R0, RZ, P0 ;  /* 0x000000ff00077207 */ /* 0x000fe20000000000 */
[----:B-1----:R-:W-:Y:S01]  /*0fb0*/  IMAD.WIDE R12, R17, 0x4, R12 ;  /* 0x00000004110c7825 */ /* 0x002fe200078e020c */
[----:B------:R-:W-:-:S02]  /*0fc0*/  SEL R5, R5, RZ, P2 ;  /* 0x000000ff05057207 */ /* 0x000fc40001000000 */
[----:B------:R-:W-:Y:S02]  /*0fd0*/  SEL R4, R16, RZ, P3 ;  /* 0x000000ff10047207 */ /* 0x000fe40001800000 */
[----:B------:R-:W-:Y:S04]  /*0fe0*/  STG.E.128 desc[UR4][R12.64], R8 ;  /* 0x000000080c007986 */ /* 0x000fe8000c101d04 */
[----:B------:R-:W-:Y:S01]  /*0ff0*/  STG.E.128 desc[UR4][R14.64], R4 ;  /* 0x000000040e007986 */ /* 0x000fe2000c101d04 */
[----:B------:R-:W-:Y:S05]  /*1000*/  EXIT ;  /* 0x000000000000794d */ /* 0x000fea0003800000 */
.L_x_0:
[----:B------:R-:W-:-:S00]  /*1010*/  BRA `(.L_x_0) ;  /* 0xfffffffc00fc7947 */ /* 0x000fc0000383ffff */
[----:B------:R-:W-:-:S00]  /*1020*/  NOP ;  /* 0x0000000000007918 */ /* 0x000fc00000000000 */
        /* <DEDUP_REMOVED lines=13> */
.L_x_1:


//--------------------- .nv.global.init           --------------------------
	.section	.nv.global.init,"aw",@progbits
.nv.global.init:
	.type		_$_str,@object
	.size		_$_str,(_$_str_$_2 - _$_str)
_$_str:
        /*0000*/ 	.byte	0x5f, 0x5f, 0x43, 0x55, 0x44, 0x41, 0x5f, 0x46, 0x54, 0x5a, 0x00
	.type		_$_str_$_2,@object
	.size		_$_str_$_2,(.L_1 - _$_str_$_2)
_$_str_$_2:
        /*000b*/ 	.byte	0x5f, 0x5f, 0x43, 0x55, 0x44, 0x41, 0x5f, 0x50, 0x52, 0x45, 0x43, 0x5f, 0x53, 0x51, 0x52, 0x54
        /*001b*/ 	.byte	0x00
.L_1:


//--------------------- .nv.constant0.triton_poi_fused__native_batch_norm_legit_no_training_cat_relu_7 --------------------------
	.section	.nv.constant0.triton_poi_fused__native_batch_norm_legit_no_training_cat_relu_7,"a",@progbits
	.sectionflags	@""
	.align	4
.nv.constant0.triton_poi_fused__native_batch_norm_legit_no_training_cat_relu_7:
	.zero		604
